//
// Generated by NVIDIA NVVM Compiler
//
// Compiler Build ID: CL-36424714
// Cuda compilation tools, release 13.0, V13.0.88
// Based on NVVM 20.0.0
//

.version 9.0
.target sm_100
.address_size 64

	// .globl	_Z5bcasti
.extern .func  (.param .b32 func_retval0) vprintf
(
	.param .b64 vprintf_param_0,
	.param .b64 vprintf_param_1
)
;
.global .align 1 .b8 $str[27] = {37, 100, 46, 32, 108, 97, 110, 101, 73, 100, 58, 32, 37, 100, 59, 32, 118, 97, 108, 117, 101, 58, 32, 37, 100, 10};
.global .align 1 .b8 $str$1[28] = {43, 37, 100, 46, 32, 108, 97, 110, 101, 73, 100, 58, 32, 37, 100, 59, 32, 118, 97, 108, 117, 101, 58, 32, 37, 100, 10};
.global .align 1 .b8 $str$2[19] = {84, 104, 114, 101, 97, 100, 32, 37, 100, 32, 102, 97, 105, 108, 101, 100, 46, 10};

.visible .entry _Z5bcasti(
	.param .u32 _Z5bcasti_param_0
)
{
	.local .align 8 .b8 	__local_depot0[16];
	.reg .b64 	%SP;
	.reg .b64 	%SPL;
	.reg .pred 	%p<3>;
	.reg .b32 	%r<11>;
	.reg .b64 	%rd<10>;

	mov.u64 	%SPL, __local_depot0;
	cvta.local.u64 	%SP, %SPL;
	ld.param.u32 	%r2, [_Z5bcasti_param_0];
	add.u64 	%rd2, %SP, 0;
	add.u64 	%rd1, %SPL, 0;
	mov.u32 	%r1, %tid.x;
	and.b32  	%r3, %r1, 31;
	st.local.v2.u32 	[%rd1], {%r1, %r3};
	st.local.u32 	[%rd1+8], %r2;
	mov.u64 	%rd3, $str;
	cvta.global.u64 	%rd4, %rd3;
	{ // callseq 0, 0
	.param .b64 param0;
	st.param.b64 	[param0], %rd4;
	.param .b64 param1;
	st.param.b64 	[param1], %rd2;
	.param .b32 retval0;
	call.uni (retval0), 
	vprintf, 
	(
	param0, 
	param1
	);
	ld.param.b32 	%r4, [retval0];
	} // callseq 0
	shfl.sync.idx.b32	%r6|%p1, %r2, 0, 31, -1;
	st.local.v2.u32 	[%rd1], {%r1, %r3};
	st.local.u32 	[%rd1+8], %r6;
	mov.u64 	%rd5, $str$1;
	cvta.global.u64 	%rd6, %rd5;
	{ // callseq 1, 0
	.param .b64 param0;
	st.param.b64 	[param0], %rd6;
	.param .b64 param1;
	st.param.b64 	[param1], %rd2;
	.param .b32 retval0;
	call.uni (retval0), 
	vprintf, 
	(
	param0, 
	param1
	);
	ld.param.b32 	%r7, [retval0];
	} // callseq 1
	setp.eq.s32 	%p2, %r6, %r2;
	@%p2 bra 	$L__BB0_2;
	st.local.u32 	[%rd1], %r1;
	mov.u64 	%rd7, $str$2;
	cvta.global.u64 	%rd8, %rd7;
	{ // callseq 2, 0
	.param .b64 param0;
	st.param.b64 	[param0], %rd8;
	.param .b64 param1;
	st.param.b64 	[param1], %rd2;
	.param .b32 retval0;
	call.uni (retval0), 
	vprintf, 
	(
	param0, 
	param1
	);
	ld.param.b32 	%r9, [retval0];
	} // callseq 2
$L__BB0_2:
	ret;

}


// ===== COMPILED SASS (sm_100) =====

	.target	sm_100

	.elftype	@"ET_EXEC"


//--------------------- .note.nv.tkinfo           --------------------------
	.section	.note.nv.tkinfo,"",@"SHT_NOTE"
	.sectionflags	@"SHF_NOTE_NV_TKINFO"
	.tkinfo
        /*0018*/ 	.word	0x00000002
        /*0030*/ 	.string	""
        /*0030*/ 	.string	"ptxas"
        /*0030*/ 	.string	"Cuda compilation tools, release 13.0, V13.0.88"
        /*0030*/ 	.string	"Build cuda_13.0.r13.0/compiler.36424714_0"
        /*0030*/ 	.string	"-arch sm_100 -m 64 "



//--------------------- .note.nv.cuinfo           --------------------------
	.section	.note.nv.cuinfo,"",@"SHT_NOTE"
	.sectionflags	@"SHF_NOTE_NV_CUINFO"
        /*0018*/ 	.short	0x0002
        /*001a*/ 	.short	0x0064
        /*001c*/ 	.short	0x0082
	.zero		2


//--------------------- .nv.info                  --------------------------
	.section	.nv.info,"",@"SHT_CUDA_INFO"
	.align	4


	//----- nvinfo : EIATTR_REGCOUNT
	.align		4
        /*0000*/ 	.byte	0x04, 0x2f
        /*0002*/ 	.short	(.L_4 - .L_3)
	.align		4
.L_3:
        /*0004*/ 	.word	index@(_Z5bcasti)
        /*0008*/ 	.word	0x00000019


	//----- nvinfo : EIATTR_FRAME_SIZE
	.align		4
.L_4:
        /*000c*/ 	.byte	0x04, 0x11
        /*000e*/ 	.short	(.L_6 - .L_5)
	.align		4
.L_5:
        /*0010*/ 	.word	index@(_Z5bcasti)
        /*0014*/ 	.word	0x00000010


	//----- nvinfo : EIATTR_MIN_STACK_SIZE
	.align		4
.L_6:
        /*0018*/ 	.byte	0x04, 0x12
        /*001a*/ 	.short	(.L_8 - .L_7)
	.align		4
.L_7:
        /*001c*/ 	.word	index@(_Z5bcasti)
        /*0020*/ 	.word	0x00000010
.L_8:


//--------------------- .nv.compat                --------------------------
	.section	.nv.compat,"",@"SHT_CUDA_COMPAT_INFO"
	.align	4
        /*0000*/ 	.byte	0x02, 0x09, 0x00, 0x00, 0x02, 0x02, 0x01, 0x00, 0x02, 0x05, 0x05, 0x00, 0x03, 0x07, 0x01, 0x01
        /*0010*/ 	.byte	0x02, 0x03, 0x00, 0x00, 0x02, 0x06, 0x01, 0x00, 0x04, 0x0b, 0x08, 0x00, 0x09, 0x00, 0x00, 0x00
        /*0020*/ 	.byte	0x00, 0x00, 0x00, 0x00


//--------------------- .nv.info._Z5bcasti        --------------------------
	.section	.nv.info._Z5bcasti,"",@"SHT_CUDA_INFO"
	.sectionflags	@""
	.align	4


	//----- nvinfo : EIATTR_CUDA_API_VERSION
	.align		4
        /*0000*/ 	.byte	0x04, 0x37
        /*0002*/ 	.short	(.L_10 - .L_9)
.L_9:
        /*0004*/ 	.word	0x00000082


	//----- nvinfo : EIATTR_KPARAM_INFO
	.align		4
.L_10:
        /*0008*/ 	.byte	0x04, 0x17
        /*000a*/ 	.short	(.L_12 - .L_11)
.L_11:
        /*000c*/ 	.word	0x00000000
        /*0010*/ 	.short	0x0000
        /*0012*/ 	.short	0x0000
        /*0014*/ 	.byte	0x00, 0xf0, 0x11, 0x00


	//----- nvinfo : EIATTR_SPARSE_MMA_MASK
	.align		4
.L_12:
        /*0018*/ 	.byte	0x03, 0x50
        /*001a*/ 	.short	0x0000


	//----- nvinfo : EIATTR_MAXREG_COUNT
	.align		4
        /*001c*/ 	.byte	0x03, 0x1b
        /*001e*/ 	.short	0x00ff


	//----- nvinfo : EIATTR_EXTERNS
	.align		4
        /*0020*/ 	.byte	0x04, 0x0f
        /*0022*/ 	.short	(.L_14 - .L_13)


	//   ....[0]....
	.align		4
.L_13:
        /*0024*/ 	.word	index@(vprintf)


	//----- nvinfo : EIATTR_MERCURY_ISA_VERSION
	.align		4
.L_14:
        /*0028*/ 	.byte	0x03, 0x5f
        /*002a*/ 	.short	0x0101


	//----- nvinfo : EIATTR_COOP_GROUP_MASK_REGIDS
	.align		4
        /*002c*/ 	.byte	0x04, 0x29
        /*002e*/ 	.short	(.L_16 - .L_15)


	//   ....[0]....
.L_15:
        /*0030*/ 	.word	0xffffffff


	//   ....[1]....
        /*0034*/ 	.word	0x0500000f


	//----- nvinfo : EIATTR_COOP_GROUP_INSTR_OFFSETS
	.align		4
.L_16:
        /*0038*/ 	.byte	0x04, 0x28
        /*003a*/ 	.short	(.L_18 - .L_17)


	//   ....[0]....
.L_17:
        /*003c*/ 	.word	0x00000170


	//   ....[1]....
        /*0040*/ 	.word	0x00000330


	//----- nvinfo : EIATTR_VRC_CTA_INIT_COUNT
	.align		4
.L_18:
        /*0044*/ 	.byte	0x02, 0x4a
	.zero		1
	.zero		1


	//----- nvinfo : EIATTR_SYSCALL_OFFSETS
	.align		4
        /*0048*/ 	.byte	0x04, 0x46
        /*004a*/ 	.short	(.L_20 - .L_19)


	//   ....[0]....
.L_19:
        /*004c*/ 	.word	0x00000130


	//   ....[1]....
        /*0050*/ 	.word	0x00000210


	//   ....[2]....
        /*0054*/ 	.word	0x000002d0


	//----- nvinfo : EIATTR_EXIT_INSTR_OFFSETS
	.align		4
.L_20:
        /*0058*/ 	.byte	0x04, 0x1c
        /*005a*/ 	.short	(.L_22 - .L_21)


	//   ....[0]....
.L_21:
        /*005c*/ 	.word	0x00000240


	//   ....[1]....
        /*0060*/ 	.word	0x000002e0


	//----- nvinfo : EIATTR_CBANK_PARAM_SIZE
	.align		4
.L_22:
        /*0064*/ 	.byte	0x03, 0x19
        /*0066*/ 	.short	0x0004


	//----- nvinfo : EIATTR_PARAM_CBANK
	.align		4
        /*0068*/ 	.byte	0x04, 0x0a
        /*006a*/ 	.short	(.L_24 - .L_23)
	.align		4
.L_23:
        /*006c*/ 	.word	index@(.nv.constant0._Z5bcasti)
        /*0070*/ 	.short	0x0380
        /*0072*/ 	.short	0x0004


	//----- nvinfo : EIATTR_SW_WAR
	.align		4
.L_24:
        /*0074*/ 	.byte	0x04, 0x36
        /*0076*/ 	.short	(.L_26 - .L_25)
.L_25:
        /*0078*/ 	.word	0x00000008
.L_26:


//--------------------- .nv.callgraph             --------------------------
	.section	.nv.callgraph,"",@"SHT_CUDA_CALLGRAPH"
	.align	4
	.sectionentsize	8
	.align		4
        /*0000*/ 	.word	0x00000000
	.align		4
        /*0004*/ 	.word	0xffffffff
	.align		4
        /*0008*/ 	.word	index@(_Z5bcasti)
	.align		4
        /*000c*/ 	.word	index@(vprintf)
	.align		4
        /*0010*/ 	.word	0x00000000
	.align		4
        /*0014*/ 	.word	0xfffffffe
	.align		4
        /*0018*/ 	.word	0x00000000
	.align		4
        /*001c*/ 	.word	0xfffffffd
	.align		4
        /*0020*/ 	.word	0x00000000
	.align		4
        /*0024*/ 	.word	0xfffffffc


//--------------------- .nv.constant4             --------------------------
	.section	.nv.constant4,"a",@progbits
	.align	8
	.align		8
.nv.constant4:
        /*0000*/ 	.dword	vprintf
	.align		8
        /*0008*/ 	.dword	$str
	.align		8
        /*0010*/ 	.dword	$str$1
	.align		8
        /*0018*/ 	.dword	$str$2


//--------------------- .text._Z5bcasti           --------------------------
	.section	.text._Z5bcasti,"ax",@progbits
	.align	128
        .global         _Z5bcasti
        .type           _Z5bcasti,@function
        .size           _Z5bcasti,(.L_x_7 - _Z5bcasti)
        .other          _Z5bcasti,@"STO_CUDA_ENTRY STV_DEFAULT"
_Z5bcasti:
.text._Z5bcasti:
[----:B------:R-:W0:Y:S01]  /*0000*/  LDC R1, c[0x0][0x37c] ;  /* 0x0000df00ff017b82 */ /* 0x000e220000000800 */
[----:B------:R-:W1:Y:S07]  /*0010*/  S2R R16, SR_TID.X ;  /* 0x0000000000107919 */ /* 0x000e6e0000002100 */
[----:B------:R-:W2:Y:S01]  /*0020*/  LDC R0, c[0x0][0x380] ;  /* 0x0000e000ff007b82 */ /* 0x000ea20000000800 */
[----:B------:R-:W3:Y:S01]  /*0030*/  LDCU UR4, c[0x0][0x2f8] ;  /* 0x00005f00ff0477ac */ /* 0x000ee20008000800 */
[----:B0-----:R-:W-:Y:S01]  /*0040*/  VIADD R1, R1, 0xfffffff0 ;  /* 0xfffffff001017836 */ /* 0x001fe20000000000 */
[----:B------:R-:W-:Y:S01]  /*0050*/  MOV R2, 0x0 ;  /* 0x0000000000027802 */ /* 0x000fe20000000f00 */
[----:B------:R-:W0:Y:S04]  /*0060*/  LDCU UR5, c[0x0][0x2fc] ;  /* 0x00005f80ff0577ac */ /* 0x000e280008000800 */
[----:B------:R4:W5:Y:S01]  /*0070*/  LDC.64 R8, c[0x4][R2] ;  /* 0x0100000002087b82 */ /* 0x0009620000000a00 */
[----:B------:R-:W1:Y:S01]  /*0080*/  LDCU.64 UR6, c[0x4][0x8] ;  /* 0x01000100ff0677ac */ /* 0x000e620008000a00 */
[----:B---3--:R-:W-:Y:S01]  /*0090*/  IADD3 R19, P0, PT, R1, UR4, RZ ;  /* 0x0000000401137c10 */ /* 0x008fe2000ff1e0ff */
[----:B--2---:R4:W-:Y:S04]  /*00a0*/  STL [R1+0x8], R0 ;  /* 0x0000080001007387 */ /* 0x0049e80000100800 */
[----:B0-----:R-:W-:Y:S01]  /*00b0*/  IMAD.X R18, RZ, RZ, UR5, P0 ;  /* 0x00000005ff127e24 */ /* 0x001fe200080e06ff */
[----:B-1----:R-:W-:Y:S01]  /*00c0*/  MOV R4, UR6 ;  /* 0x0000000600047c02 */ /* 0x002fe20008000f00 */
[----:B------:R-:W-:-:S02]  /*00d0*/  IMAD.U32 R5, RZ, RZ, UR7 ;  /* 0x00000007ff057e24 */ /* 0x000fc4000f8e00ff */
[----:B------:R-:W-:Y:S01]  /*00e0*/  IMAD.MOV.U32 R6, RZ, RZ, R19 ;  /* 0x000000ffff067224 */ /* 0x000fe200078e0013 */
[----:B------:R-:W-:Y:S02]  /*00f0*/  LOP3.LUT R17, R16, 0x1f, RZ, 0xc0, !PT ;  /* 0x0000001f10117812 */ /* 0x000fe400078ec0ff */
[----:B------:R-:W-:-:S03]  /*0100*/  MOV R7, R18 ;  /* 0x0000001200077202 */ /* 0x000fc60000000f00 */
[----:B------:R4:W-:Y:S04]  /*0110*/  STL.64 [R1], R16 ;  /* 0x0000001001007387 */ /* 0x0009e80000100a00 */
[----:B------:R-:W-:-:S07]  /*0120*/  LEPC R20, `(.L_x_0) ;  /* 0x000000001014794e */ /* 0x000fce0000000000 */
[----:B----45:R-:W-:Y:S05]  /*0130*/  CALL.ABS.NOINC R8 ;  /* 0x0000000008007343 */ /* 0x030fea0003c00000 */
.L_x_0:
[----:B------:R-:W0:Y:S01]  /*0140*/  LDC R13, c[0x0][0x380] ;  /* 0x0000e000ff0d7b82 */ /* 0x000e220000000800 */
[----:B------:R-:W-:-:S03]  /*0150*/  UMOV UR4, 0xffffffff ;  /* 0xffffffff00047882 */ /* 0x000fc60000000000 */
[----:B------:R-:W-:Y:S05]  /*0160*/  BRA.DIV UR4, `(.L_x_1) ;  /* 0x0000000204607947 */ /* 0x000fea000b800000 */
[----:B0-----:R0:W1:Y:S02]  /*0170*/  SHFL.IDX PT, R22, R13, RZ, 0x1f ;  /* 0x00001fff0d167589 */ /* 0x00106400000e0000 */
.L_x_5:
[----:B------:R2:W-:Y:S01]  /*0180*/  STL.64 [R1], R16 ;  /* 0x0000001001007387 */ /* 0x0005e20000100a00 */
[----:B------:R2:W3:Y:S01]  /*0190*/  LDC.64 R8, c[0x4][R2] ;  /* 0x0100000002087b82 */ /* 0x0004e20000000a00 */
[----:B------:R-:W4:Y:S01]  /*01a0*/  LDCU.64 UR4, c[0x4][0x10] ;  /* 0x01000200ff0477ac */ /* 0x000f220008000a00 */
[----:B------:R-:W-:Y:S01]  /*01b0*/  MOV R6, R19 ;  /* 0x0000001300067202 */ /* 0x000fe20000000f00 */
[----:B-1----:R2:W-:Y:S01]  /*01c0*/  STL [R1+0x8], R22 ;  /* 0x0000081601007387 */ /* 0x0025e20000100800 */
[----:B------:R-:W-:Y:S02]  /*01d0*/  IMAD.MOV.U32 R7, RZ, RZ, R18 ;  /* 0x000000ffff077224 */ /* 0x000fe400078e0012 */
[----:B----4-:R-:W-:Y:S02]  /*01e0*/  IMAD.U32 R4, RZ, RZ, UR4 ;  /* 0x00000004ff047e24 */ /* 0x010fe4000f8e00ff */
[----:B--2---:R-:W-:-:S07]  /*01f0*/  IMAD.U32 R5, RZ, RZ, UR5 ;  /* 0x00000005ff057e24 */ /* 0x004fce000f8e00ff */
[----:B------:R-:W-:-:S07]  /*0200*/  LEPC R20, `(.L_x_2) ;  /* 0x000000001014794e */ /* 0x000fce0000000000 */
[----:B0--3--:R-:W-:Y:S05]  /*0210*/  CALL.ABS.NOINC R8 ;  /* 0x0000000008007343 */ /* 0x009fea0003c00000 */
.L_x_2:
[----:B------:R-:W0:Y:S02]  /*0220*/  LDCU UR4, c[0x0][0x380] ;  /* 0x00007000ff0477ac */ /* 0x000e240008000800 */
[----:B0-----:R-:W-:-:S13]  /*0230*/  ISETP.NE.AND P0, PT, R22, UR4, PT ;  /* 0x0000000416007c0c */ /* 0x001fda000bf05270 */
[----:B------:R-:W-:Y:S05]  /*0240*/  @!P0 EXIT ;  /* 0x000000000000894d */ /* 0x000fea0003800000 */
[----:B------:R0:W-:Y:S01]  /*0250*/  STL [R1], R16 ;  /* 0x0000001001007387 */ /* 0x0001e20000100800 */
[----:B------:R-:W1:Y:S01]  /*0260*/  LDC.64 R2, c[0x4][R2] ;  /* 0x0100000002027b82 */ /* 0x000e620000000a00 */
[----:B------:R-:W2:Y:S01]  /*0270*/  LDCU.64 UR4, c[0x4][0x18] ;  /* 0x01000300ff0477ac */ /* 0x000ea20008000a00 */
[----:B------:R-:W-:Y:S01]  /*0280*/  IMAD.MOV.U32 R6, RZ, RZ, R19 ;  /* 0x000000ffff067224 */ /* 0x000fe200078e0013 */
[----:B------:R-:W-:Y:S01]  /*0290*/  MOV R7, R18 ;  /* 0x0000001200077202 */ /* 0x000fe20000000f00 */
[----:B--2---:R-:W-:Y:S01]  /*02a0*/  IMAD.U32 R4, RZ, RZ, UR4 ;  /* 0x00000004ff047e24 */ /* 0x004fe2000f8e00ff */
[----:B0-----:R-:W-:-:S07]  /*02b0*/  MOV R5, UR5 ;  /* 0x0000000500057c02 */ /* 0x001fce0008000f00 */
[----:B------:R-:W-:-:S07]  /*02c0*/  LEPC R20, `(.L_x_3) ;  /* 0x000000001014794e */ /* 0x000fce0000000000 */
[----:B-1----:R-:W-:Y:S05]  /*02d0*/  CALL.ABS.NOINC R2 ;  /* 0x0000000002007343 */ /* 0x002fea0003c00000 */
.L_x_3:
[----:B------:R-:W-:Y:S05]  /*02e0*/  EXIT ;  /* 0x000000000000794d */ /* 0x000fea0003800000 */
.L_x_1:
[----:B------:R-:W-:Y:S02]  /*02f0*/  HFMA2 R11, -RZ, RZ, 0, 1.847743988037109375e-06 ;  /* 0x0000001fff0b7431 */ /* 0x000fe400000001ff */
[----:B------:R-:W-:Y:S02]  /*0300*/  IMAD.MOV.U32 R12, RZ, RZ, RZ ;  /* 0x000000ffff0c7224 */ /* 0x000fe400078e00ff */
[----:B------:R-:W-:-:S07]  /*0310*/  IMAD.MOV.U32 R15, RZ, RZ, -0x1 ;  /* 0xffffffffff0f7424 */ /* 0x000fce00078e00ff */
[----:B0-----:R-:W-:Y:S05]  /*0320*/  WARPSYNC.COLLECTIVE R15, `(.L_x_4) ;  /* 0x000000000f087348 */ /* 0x001fea0003c00000 */
[----:B0-----:R0:W1:Y:S02]  /*0330*/  SHFL.IDX P6, R14, R13, R12, R11 ;  /* 0x0000000c0d0e7389 */ /* 0x00106400000c000b */
[----:B01----:R-:W-:Y:S05]  /*0340*/  ENDCOLLECTIVE ;  /* 0x000000000000791b */ /* 0x003fea0003800000 */
.L_x_4:
[----:B------:R-:W-:Y:S01]  /*0350*/  MOV R22, R14 ;  /* 0x0000000e00167202 */ /* 0x000fe20000000f00 */
[----:B------:R-:W-:Y:S06]  /*0360*/  BRA `(.L_x_5) ;  /* 0xfffffffc00847947 */ /* 0x000fec000383ffff */
.L_x_6:
[----:B------:R-:W-:-:S00]  /*0370*/  BRA `(.L_x_6) ;  /* 0xfffffffc00fc7947 */ /* 0x000fc0000383ffff */
[----:B------:R-:W-:-:S00]  /*0380*/  NOP ;  /* 0x0000000000007918 */ /* 0x000fc00000000000 */
[----:B------:R-:W-:-:S00]  /*0390*/  NOP ;  /* 0x0000000000007918 */ /* 0x000fc00000000000 */
[----:B------:R-:W-:-:S00]  /*03a0*/  NOP ;  /* 0x0000000000007918 */ /* 0x000fc00000000000 */
[----:B------:R-:W-:-:S00]  /*03b0*/  NOP ;  /* 0x0000000000007918 */ /* 0x000fc00000000000 */
[----:B------:R-:W-:-:S00]  /*03c0*/  NOP ;  /* 0x0000000000007918 */ /* 0x000fc00000000000 */
[----:B------:R-:W-:-:S00]  /*03d0*/  NOP ;  /* 0x0000000000007918 */ /* 0x000fc00000000000 */
[----:B------:R-:W-:-:S00]  /*03e0*/  NOP ;  /* 0x0000000000007918 */ /* 0x000fc00000000000 */
[----:B------:R-:W-:-:S00]  /*03f0*/  NOP ;  /* 0x0000000000007918 */ /* 0x000fc00000000000 */
.L_x_7:


//--------------------- .nv.global.init           --------------------------
	.section	.nv.global.init,"aw",@progbits
.nv.global.init:
	.type		$str$2,@object
	.size		$str$2,($str - $str$2)
$str$2:
        /*0000*/ 	.byte	0x54, 0x68, 0x72, 0x65, 0x61, 0x64, 0x20, 0x25, 0x64, 0x20, 0x66, 0x61, 0x69, 0x6c, 0x65, 0x64
        /*0010*/ 	.byte	0x2e, 0x0a, 0x00
	.type		$str,@object
	.size		$str,($str$1 - $str)
$str:
        /*0013*/ 	.byte	0x25, 0x64, 0x2e, 0x20, 0x6c, 0x61, 0x6e, 0x65, 0x49, 0x64, 0x3a, 0x20, 0x25, 0x64, 0x3b, 0x20
        /*0023*/ 	.byte	0x76, 0x61, 0x6c, 0x75, 0x65, 0x3a, 0x20, 0x25, 0x64, 0x0a, 0x00
	.type		$str$1,@object
	.size		$str$1,(.L_1 - $str$1)
$str$1:
        /*002e*/ 	.byte	0x2b, 0x25, 0x64, 0x2e, 0x20, 0x6c, 0x61, 0x6e, 0x65, 0x49, 0x64, 0x3a, 0x20, 0x25, 0x64, 0x3b
        /*003e*/ 	.byte	0x20, 0x76, 0x61, 0x6c, 0x75, 0x65, 0x3a, 0x20, 0x25, 0x64, 0x0a, 0x00
.L_1:


//--------------------- .nv.shared.reserved.0     --------------------------
	.section	.nv.shared.reserved.0,"aw",@nobits
	.weak		__nv_reservedSMEM_offset_0_alias
	.size		__nv_reservedSMEM_offset_0_alias, 0, 64
	.other		__nv_reservedSMEM_offset_0_alias,@"STO_CUDA_RESERVED_SHARED STV_DEFAULT"
__nv_reservedSMEM_offset_0_alias:
	.zero		0
	.zero		64


//--------------------- .nv.constant0._Z5bcasti   --------------------------
	.section	.nv.constant0._Z5bcasti,"a",@progbits
	.sectionflags	@""
	.align	4
.nv.constant0._Z5bcasti:
	.zero		900


//--------------------- SYMBOLS --------------------------

	.type		.nv.reservedSmem.offset0,@object
	.size		.nv.reservedSmem.offset0,0x4
	.type		vprintf,@function
